//
// Generated by NVIDIA NVVM Compiler
//
// Compiler Build ID: CL-36424714
// Cuda compilation tools, release 13.0, V13.0.88
// Based on NVVM 20.0.0
//

.version 9.0
.target sm_100
.address_size 64

	// .globl	_Z4gemmPfS_S_iii

.visible .entry _Z4gemmPfS_S_iii(
	.param .u64 .ptr .align 1 _Z4gemmPfS_S_iii_param_0,
	.param .u64 .ptr .align 1 _Z4gemmPfS_S_iii_param_1,
	.param .u64 .ptr .align 1 _Z4gemmPfS_S_iii_param_2,
	.param .u32 _Z4gemmPfS_S_iii_param_3,
	.param .u32 _Z4gemmPfS_S_iii_param_4,
	.param .u32 _Z4gemmPfS_S_iii_param_5
)
{


	ret;

}


// ===== COMPILED SASS (sm_100) =====

	.target	sm_100

	.elftype	@"ET_EXEC"


//--------------------- .note.nv.tkinfo           --------------------------
	.section	.note.nv.tkinfo,"",@"SHT_NOTE"
	.sectionflags	@"SHF_NOTE_NV_TKINFO"
	.tkinfo
        /*0018*/ 	.word	0x00000002
        /*0030*/ 	.string	""
        /*0030*/ 	.string	"ptxas"
        /*0030*/ 	.string	"Cuda compilation tools, release 13.0, V13.0.88"
        /*0030*/ 	.string	"Build cuda_13.0.r13.0/compiler.36424714_0"
        /*0030*/ 	.string	"-arch sm_100 -m 64 "



//--------------------- .note.nv.cuinfo           --------------------------
	.section	.note.nv.cuinfo,"",@"SHT_NOTE"
	.sectionflags	@"SHF_NOTE_NV_CUINFO"
        /*0018*/ 	.short	0x0002
        /*001a*/ 	.short	0x0064
        /*001c*/ 	.short	0x0082
	.zero		2


//--------------------- .nv.info                  --------------------------
	.section	.nv.info,"",@"SHT_CUDA_INFO"
	.align	4


	//----- nvinfo : EIATTR_REGCOUNT
	.align		4
        /*0000*/ 	.byte	0x04, 0x2f
        /*0002*/ 	.short	(.L_1 - .L_0)
	.align		4
.L_0:
        /*0004*/ 	.word	index@(_Z4gemmPfS_S_iii)
        /*0008*/ 	.word	0x00000004


	//----- nvinfo : EIATTR_FRAME_SIZE
	.align		4
.L_1:
        /*000c*/ 	.byte	0x04, 0x11
        /*000e*/ 	.short	(.L_3 - .L_2)
	.align		4
.L_2:
        /*0010*/ 	.word	index@(_Z4gemmPfS_S_iii)
        /*0014*/ 	.word	0x00000000


	//----- nvinfo : EIATTR_MIN_STACK_SIZE
	.align		4
.L_3:
        /*0018*/ 	.byte	0x04, 0x12
        /*001a*/ 	.short	(.L_5 - .L_4)
	.align		4
.L_4:
        /*001c*/ 	.word	index@(_Z4gemmPfS_S_iii)
        /*0020*/ 	.word	0x00000000
.L_5:


//--------------------- .nv.compat                --------------------------
	.section	.nv.compat,"",@"SHT_CUDA_COMPAT_INFO"
	.align	4
        /*0000*/ 	.byte	0x02, 0x09, 0x00, 0x00, 0x02, 0x02, 0x01, 0x00, 0x02, 0x05, 0x05, 0x00, 0x03, 0x07, 0x01, 0x01
        /*0010*/ 	.byte	0x02, 0x03, 0x00, 0x00, 0x02, 0x06, 0x01, 0x00, 0x04, 0x0b, 0x08, 0x00, 0x09, 0x00, 0x00, 0x00
        /*0020*/ 	.byte	0x00, 0x00, 0x00, 0x00


//--------------------- .nv.info._Z4gemmPfS_S_iii --------------------------
	.section	.nv.info._Z4gemmPfS_S_iii,"",@"SHT_CUDA_INFO"
	.sectionflags	@""
	.align	4


	//----- nvinfo : EIATTR_CUDA_API_VERSION
	.align		4
        /*0000*/ 	.byte	0x04, 0x37
        /*0002*/ 	.short	(.L_7 - .L_6)
.L_6:
        /*0004*/ 	.word	0x00000082


	//----- nvinfo : EIATTR_KPARAM_INFO
	.align		4
.L_7:
        /*0008*/ 	.byte	0x04, 0x17
        /*000a*/ 	.short	(.L_9 - .L_8)
.L_8:
        /*000c*/ 	.word	0x00000000
        /*0010*/ 	.short	0x0005
        /*0012*/ 	.short	0x0020
        /*0014*/ 	.byte	0x00, 0xf0, 0x11, 0x00


	//----- nvinfo : EIATTR_KPARAM_INFO
	.align		4
.L_9:
        /*0018*/ 	.byte	0x04, 0x17
        /*001a*/ 	.short	(.L_11 - .L_10)
.L_10:
        /*001c*/ 	.word	0x00000000
        /*0020*/ 	.short	0x0004
        /*0022*/ 	.short	0x001c
        /*0024*/ 	.byte	0x00, 0xf0, 0x11, 0x00


	//----- nvinfo : EIATTR_KPARAM_INFO
	.align		4
.L_11:
        /*0028*/ 	.byte	0x04, 0x17
        /*002a*/ 	.short	(.L_13 - .L_12)
.L_12:
        /*002c*/ 	.word	0x00000000
        /*0030*/ 	.short	0x0003
        /*0032*/ 	.short	0x0018
        /*0034*/ 	.byte	0x00, 0xf0, 0x11, 0x00


	//----- nvinfo : EIATTR_KPARAM_INFO
	.align		4
.L_13:
        /*0038*/ 	.byte	0x04, 0x17
        /*003a*/ 	.short	(.L_15 - .L_14)
.L_14:
        /*003c*/ 	.word	0x00000000
        /*0040*/ 	.short	0x0002
        /*0042*/ 	.short	0x0010
        /*0044*/ 	.byte	0x00, 0xf5, 0x21, 0x00


	//----- nvinfo : EIATTR_KPARAM_INFO
	.align		4
.L_15:
        /*0048*/ 	.byte	0x04, 0x17
        /*004a*/ 	.short	(.L_17 - .L_16)
.L_16:
        /*004c*/ 	.word	0x00000000
        /*0050*/ 	.short	0x0001
        /*0052*/ 	.short	0x0008
        /*0054*/ 	.byte	0x00, 0xf5, 0x21, 0x00


	//----- nvinfo : EIATTR_KPARAM_INFO
	.align		4
.L_17:
        /*0058*/ 	.byte	0x04, 0x17
        /*005a*/ 	.short	(.L_19 - .L_18)
.L_18:
        /*005c*/ 	.word	0x00000000
        /*0060*/ 	.short	0x0000
        /*0062*/ 	.short	0x0000
        /*0064*/ 	.byte	0x00, 0xf5, 0x21, 0x00


	//----- nvinfo : EIATTR_SPARSE_MMA_MASK
	.align		4
.L_19:
        /*0068*/ 	.byte	0x03, 0x50
        /*006a*/ 	.short	0x0000


	//----- nvinfo : EIATTR_MAXREG_COUNT
	.align		4
        /*006c*/ 	.byte	0x03, 0x1b
        /*006e*/ 	.short	0x00ff


	//----- nvinfo : EIATTR_MERCURY_ISA_VERSION
	.align		4
        /*0070*/ 	.byte	0x03, 0x5f
        /*0072*/ 	.short	0x0101


	//----- nvinfo : EIATTR_VRC_CTA_INIT_COUNT
	.align		4
        /*0074*/ 	.byte	0x02, 0x4a
	.zero		1
	.zero		1


	//----- nvinfo : EIATTR_EXIT_INSTR_OFFSETS
	.align		4
        /*0078*/ 	.byte	0x04, 0x1c
        /*007a*/ 	.short	(.L_21 - .L_20)


	//   ....[0]....
.L_20:
        /*007c*/ 	.word	0x00000010


	//----- nvinfo : EIATTR_CBANK_PARAM_SIZE
	.align		4
.L_21:
        /*0080*/ 	.byte	0x03, 0x19
        /*0082*/ 	.short	0x0024


	//----- nvinfo : EIATTR_PARAM_CBANK
	.align		4
        /*0084*/ 	.byte	0x04, 0x0a
        /*0086*/ 	.short	(.L_23 - .L_22)
	.align		4
.L_22:
        /*0088*/ 	.word	index@(.nv.constant0._Z4gemmPfS_S_iii)
        /*008c*/ 	.short	0x0380
        /*008e*/ 	.short	0x0024


	//----- nvinfo : EIATTR_SW_WAR
	.align		4
.L_23:
        /*0090*/ 	.byte	0x04, 0x36
        /*0092*/ 	.short	(.L_25 - .L_24)
.L_24:
        /*0094*/ 	.word	0x00000008
.L_25:


//--------------------- .nv.callgraph             --------------------------
	.section	.nv.callgraph,"",@"SHT_CUDA_CALLGRAPH"
	.align	4
	.sectionentsize	8
	.align		4
        /*0000*/ 	.word	0x00000000
	.align		4
        /*0004*/ 	.word	0xffffffff
	.align		4
        /*0008*/ 	.word	0x00000000
	.align		4
        /*000c*/ 	.word	0xfffffffe
	.align		4
        /*0010*/ 	.word	0x00000000
	.align		4
        /*0014*/ 	.word	0xfffffffd
	.align		4
        /*0018*/ 	.word	0x00000000
	.align		4
        /*001c*/ 	.word	0xfffffffc


//--------------------- .text._Z4gemmPfS_S_iii    --------------------------
	.section	.text._Z4gemmPfS_S_iii,"ax",@progbits
	.align	128
        .global         _Z4gemmPfS_S_iii
        .type           _Z4gemmPfS_S_iii,@function
        .size           _Z4gemmPfS_S_iii,(.L_x_1 - _Z4gemmPfS_S_iii)
        .other          _Z4gemmPfS_S_iii,@"STO_CUDA_ENTRY STV_DEFAULT"
_Z4gemmPfS_S_iii:
.text._Z4gemmPfS_S_iii:
[----:B------:R-:W-:Y:S01]  /*0000*/  LDC R1, c[0x0][0x37c] ;  /* 0x0000df00ff017b82 */ /* 0x000fe20000000800 */
[----:B------:R-:W-:Y:S05]  /*0010*/  EXIT ;  /* 0x000000000000794d */ /* 0x000fea0003800000 */
.L_x_0:
[----:B------:R-:W-:-:S00]  /*0020*/  BRA `(.L_x_0) ;  /* 0xfffffffc00fc7947 */ /* 0x000fc0000383ffff */
[----:B------:R-:W-:-:S00]  /*0030*/  NOP ;  /* 0x0000000000007918 */ /* 0x000fc00000000000 */
        /* <DEDUP_REMOVED lines=12> */
.L_x_1:


//--------------------- .nv.shared.reserved.0     --------------------------
	.section	.nv.shared.reserved.0,"aw",@nobits
	.weak		__nv_reservedSMEM_offset_0_alias
	.size		__nv_reservedSMEM_offset_0_alias, 0, 64
	.other		__nv_reservedSMEM_offset_0_alias,@"STO_CUDA_RESERVED_SHARED STV_DEFAULT"
__nv_reservedSMEM_offset_0_alias:
	.zero		0
	.zero		64


//--------------------- .nv.constant0._Z4gemmPfS_S_iii --------------------------
	.section	.nv.constant0._Z4gemmPfS_S_iii,"a",@progbits
	.sectionflags	@""
	.align	4
.nv.constant0._Z4gemmPfS_S_iii:
	.zero		932


//--------------------- SYMBOLS --------------------------

	.type		.nv.reservedSmem.offset0,@object
	.size		.nv.reservedSmem.offset0,0x4
